//
// Generated by NVIDIA NVVM Compiler
//
// Compiler Build ID: CL-36424714
// Cuda compilation tools, release 13.0, V13.0.88
// Based on NVVM 20.0.0
//

.version 9.0
.target sm_100
.address_size 64

	// .globl	lagrangeUpdate

.visible .entry lagrangeUpdate(
	.param .u32 lagrangeUpdate_param_0,
	.param .u32 lagrangeUpdate_param_1,
	.param .u32 lagrangeUpdate_param_2,
	.param .u32 lagrangeUpdate_param_3,
	.param .f32 lagrangeUpdate_param_4,
	.param .f32 lagrangeUpdate_param_5,
	.param .u32 lagrangeUpdate_param_6,
	.param .u32 lagrangeUpdate_param_7,
	.param .u32 lagrangeUpdate_param_8,
	.param .u32 lagrangeUpdate_param_9,
	.param .u64 .ptr .align 1 lagrangeUpdate_param_10,
	.param .u64 .ptr .align 1 lagrangeUpdate_param_11,
	.param .u64 .ptr .align 1 lagrangeUpdate_param_12,
	.param .u64 .ptr .align 1 lagrangeUpdate_param_13,
	.param .u64 .ptr .align 1 lagrangeUpdate_param_14,
	.param .u64 .ptr .align 1 lagrangeUpdate_param_15,
	.param .u64 .ptr .align 1 lagrangeUpdate_param_16,
	.param .u64 .ptr .align 1 lagrangeUpdate_param_17,
	.param .u64 .ptr .align 1 lagrangeUpdate_param_18,
	.param .u64 .ptr .align 1 lagrangeUpdate_param_19,
	.param .u64 .ptr .align 1 lagrangeUpdate_param_20
)
{
	.reg .pred 	%p<4>;
	.reg .b32 	%r<36>;
	.reg .b32 	%f<32>;
	.reg .b64 	%rd<56>;

	ld.param.u32 	%r7, [lagrangeUpdate_param_0];
	ld.param.u32 	%r8, [lagrangeUpdate_param_1];
	ld.param.u32 	%r10, [lagrangeUpdate_param_2];
	ld.param.u32 	%r5, [lagrangeUpdate_param_3];
	ld.param.f32 	%f1, [lagrangeUpdate_param_4];
	ld.param.f32 	%f2, [lagrangeUpdate_param_5];
	ld.param.u32 	%r6, [lagrangeUpdate_param_6];
	ld.param.u32 	%r11, [lagrangeUpdate_param_7];
	ld.param.u64 	%rd1, [lagrangeUpdate_param_10];
	ld.param.u64 	%rd4, [lagrangeUpdate_param_13];
	ld.param.u64 	%rd5, [lagrangeUpdate_param_14];
	ld.param.u64 	%rd6, [lagrangeUpdate_param_15];
	ld.param.u64 	%rd7, [lagrangeUpdate_param_16];
	mov.u32 	%r12, %ntid.x;
	mov.u32 	%r13, %ctaid.x;
	mov.u32 	%r14, %tid.x;
	mad.lo.s32 	%r1, %r12, %r13, %r14;
	mov.u32 	%r15, %ntid.y;
	mov.u32 	%r16, %ctaid.y;
	mov.u32 	%r17, %tid.y;
	mad.lo.s32 	%r18, %r15, %r16, %r17;
	mul.lo.s32 	%r2, %r11, %r6;
	mul.lo.s32 	%r3, %r2, %r10;
	mul.lo.s32 	%r4, %r6, %r18;
	setp.ge.s32 	%p1, %r1, %r7;
	setp.ge.s32 	%p2, %r18, %r8;
	or.pred  	%p3, %p1, %p2;
	@%p3 bra 	$L__BB0_2;
	ld.param.u64 	%rd55, [lagrangeUpdate_param_20];
	ld.param.u64 	%rd54, [lagrangeUpdate_param_19];
	ld.param.u64 	%rd53, [lagrangeUpdate_param_18];
	ld.param.u64 	%rd52, [lagrangeUpdate_param_17];
	ld.param.u64 	%rd51, [lagrangeUpdate_param_12];
	ld.param.u64 	%rd50, [lagrangeUpdate_param_11];
	add.s32 	%r20, %r4, %r6;
	shl.b32 	%r21, %r6, 1;
	sub.s32 	%r22, %r20, %r21;
	add.s32 	%r23, %r22, %r1;
	add.s32 	%r24, %r3, %r2;
	add.s32 	%r25, %r23, %r6;
	cvta.to.global.u64 	%rd12, %rd53;
	cvta.to.global.u64 	%rd13, %rd1;
	cvta.to.global.u64 	%rd14, %rd54;
	cvta.to.global.u64 	%rd15, %rd50;
	cvta.to.global.u64 	%rd16, %rd51;
	cvta.to.global.u64 	%rd17, %rd4;
	cvta.to.global.u64 	%rd18, %rd5;
	cvta.to.global.u64 	%rd19, %rd6;
	cvta.to.global.u64 	%rd20, %rd7;
	cvta.to.global.u64 	%rd21, %rd52;
	cvta.to.global.u64 	%rd22, %rd55;
	add.s32 	%r26, %r3, %r4;
	add.s32 	%r27, %r26, %r1;
	mul.wide.s32 	%rd23, %r27, 4;
	add.s64 	%rd24, %rd12, %rd23;
	ld.global.f32 	%f3, [%rd24];
	add.s64 	%rd25, %rd13, %rd23;
	ld.global.f32 	%f4, [%rd25];
	cvt.s64.s32 	%rd26, %r26;
	cvt.s64.s32 	%rd27, %r1;
	add.s64 	%rd28, %rd27, %rd26;
	shl.b64 	%rd29, %rd28, 2;
	add.s64 	%rd30, %rd14, %rd29;
	ld.global.f32 	%f5, [%rd30+4];
	add.s64 	%rd31, %rd15, %rd23;
	ld.global.f32 	%f6, [%rd31];
	ld.global.f32 	%f7, [%rd30+-4];
	mul.f32 	%f8, %f6, %f7;
	fma.rn.f32 	%f9, %f4, %f5, %f8;
	add.s64 	%rd32, %rd16, %rd23;
	ld.global.f32 	%f10, [%rd32];
	add.s32 	%r28, %r20, %r1;
	add.s32 	%r29, %r28, %r3;
	mul.wide.s32 	%rd33, %r29, 4;
	add.s64 	%rd34, %rd14, %rd33;
	ld.global.f32 	%f11, [%rd34];
	fma.rn.f32 	%f12, %f10, %f11, %f9;
	add.s64 	%rd35, %rd17, %rd23;
	ld.global.f32 	%f13, [%rd35];
	add.s32 	%r30, %r23, %r3;
	mul.wide.s32 	%rd36, %r30, 4;
	add.s64 	%rd37, %rd14, %rd36;
	ld.global.f32 	%f14, [%rd37];
	fma.rn.f32 	%f15, %f13, %f14, %f12;
	add.s64 	%rd38, %rd18, %rd23;
	ld.global.f32 	%f16, [%rd38];
	add.s32 	%r31, %r25, %r24;
	mul.wide.s32 	%rd39, %r31, 4;
	add.s64 	%rd40, %rd14, %rd39;
	ld.global.f32 	%f17, [%rd40];
	add.s64 	%rd41, %rd19, %rd23;
	ld.global.f32 	%f18, [%rd41];
	shl.b32 	%r32, %r2, 1;
	sub.s32 	%r33, %r24, %r32;
	add.s32 	%r34, %r25, %r33;
	mul.wide.s32 	%rd42, %r34, 4;
	add.s64 	%rd43, %rd14, %rd42;
	ld.global.f32 	%f19, [%rd43];
	mul.f32 	%f20, %f18, %f19;
	fma.rn.f32 	%f21, %f16, %f17, %f20;
	mul.f32 	%f22, %f2, %f21;
	add.s64 	%rd44, %rd20, %rd23;
	ld.global.f32 	%f23, [%rd44];
	mul.f32 	%f24, %f23, %f23;
	div.rn.f32 	%f25, %f22, %f24;
	add.f32 	%f26, %f15, %f25;
	add.s64 	%rd45, %rd21, %rd23;
	ld.global.f32 	%f27, [%rd45];
	sub.f32 	%f28, %f26, %f27;
	mul.f32 	%f29, %f3, %f28;
	mul.wide.s32 	%rd46, %r2, 4;
	add.s64 	%rd47, %rd43, %rd46;
	ld.global.f32 	%f30, [%rd47];
	fma.rn.f32 	%f31, %f1, %f30, %f29;
	mad.lo.s32 	%r35, %r2, %r5, %r25;
	mul.wide.s32 	%rd48, %r35, 4;
	add.s64 	%rd49, %rd22, %rd48;
	st.global.f32 	[%rd49], %f31;
$L__BB0_2:
	ret;

}


// ===== COMPILED SASS (sm_100) =====

	.target	sm_100

	.elftype	@"ET_EXEC"


//--------------------- .note.nv.tkinfo           --------------------------
	.section	.note.nv.tkinfo,"",@"SHT_NOTE"
	.sectionflags	@"SHF_NOTE_NV_TKINFO"
	.tkinfo
        /*0018*/ 	.word	0x00000002
        /*0030*/ 	.string	""
        /*0030*/ 	.string	"ptxas"
        /*0030*/ 	.string	"Cuda compilation tools, release 13.0, V13.0.88"
        /*0030*/ 	.string	"Build cuda_13.0.r13.0/compiler.36424714_0"
        /*0030*/ 	.string	"-arch sm_100 -m 64 "



//--------------------- .note.nv.cuinfo           --------------------------
	.section	.note.nv.cuinfo,"",@"SHT_NOTE"
	.sectionflags	@"SHF_NOTE_NV_CUINFO"
        /*0018*/ 	.short	0x0002
        /*001a*/ 	.short	0x0064
        /*001c*/ 	.short	0x0082
	.zero		2


//--------------------- .nv.info                  --------------------------
	.section	.nv.info,"",@"SHT_CUDA_INFO"
	.align	4


	//----- nvinfo : EIATTR_REGCOUNT
	.align		4
        /*0000*/ 	.byte	0x04, 0x2f
        /*0002*/ 	.short	(.L_1 - .L_0)
	.align		4
.L_0:
        /*0004*/ 	.word	index@(lagrangeUpdate)
        /*0008*/ 	.word	0x00000020


	//----- nvinfo : EIATTR_FRAME_SIZE
	.align		4
.L_1:
        /*000c*/ 	.byte	0x04, 0x11
        /*000e*/ 	.short	(.L_3 - .L_2)
	.align		4
.L_2:
        /*0010*/ 	.word	index@($__internal_0_$__cuda_sm3x_div_rn_noftz_f32_slowpath)
        /*0014*/ 	.word	0x00000000


	//----- nvinfo : EIATTR_FRAME_SIZE
	.align		4
.L_3:
        /*0018*/ 	.byte	0x04, 0x11
        /*001a*/ 	.short	(.L_5 - .L_4)
	.align		4
.L_4:
        /*001c*/ 	.word	index@(lagrangeUpdate)
        /*0020*/ 	.word	0x00000000


	//----- nvinfo : EIATTR_MIN_STACK_SIZE
	.align		4
.L_5:
        /*0024*/ 	.byte	0x04, 0x12
        /*0026*/ 	.short	(.L_7 - .L_6)
	.align		4
.L_6:
        /*0028*/ 	.word	index@(lagrangeUpdate)
        /*002c*/ 	.word	0x00000000
.L_7:


//--------------------- .nv.compat                --------------------------
	.section	.nv.compat,"",@"SHT_CUDA_COMPAT_INFO"
	.align	4
        /*0000*/ 	.byte	0x02, 0x09, 0x00, 0x00, 0x02, 0x02, 0x01, 0x00, 0x02, 0x05, 0x05, 0x00, 0x03, 0x07, 0x01, 0x01
        /*0010*/ 	.byte	0x02, 0x03, 0x00, 0x00, 0x02, 0x06, 0x01, 0x00, 0x04, 0x0b, 0x08, 0x00, 0x01, 0x00, 0x00, 0x00
        /*0020*/ 	.byte	0x00, 0x00, 0x00, 0x00


//--------------------- .nv.info.lagrangeUpdate   --------------------------
	.section	.nv.info.lagrangeUpdate,"",@"SHT_CUDA_INFO"
	.sectionflags	@""
	.align	4


	//----- nvinfo : EIATTR_CUDA_API_VERSION
	.align		4
        /*0000*/ 	.byte	0x04, 0x37
        /*0002*/ 	.short	(.L_9 - .L_8)
.L_8:
        /*0004*/ 	.word	0x00000082


	//----- nvinfo : EIATTR_KPARAM_INFO
	.align		4
.L_9:
        /*0008*/ 	.byte	0x04, 0x17
        /*000a*/ 	.short	(.L_11 - .L_10)
.L_10:
        /*000c*/ 	.word	0x00000000
        /*0010*/ 	.short	0x0014
        /*0012*/ 	.short	0x0078
        /*0014*/ 	.byte	0x00, 0xf5, 0x21, 0x00


	//----- nvinfo : EIATTR_KPARAM_INFO
	.align		4
.L_11:
        /*0018*/ 	.byte	0x04, 0x17
        /*001a*/ 	.short	(.L_13 - .L_12)
.L_12:
        /*001c*/ 	.word	0x00000000
        /*0020*/ 	.short	0x0013
        /*0022*/ 	.short	0x0070
        /*0024*/ 	.byte	0x00, 0xf5, 0x21, 0x00


	//----- nvinfo : EIATTR_KPARAM_INFO
	.align		4
.L_13:
        /*0028*/ 	.byte	0x04, 0x17
        /*002a*/ 	.short	(.L_15 - .L_14)
.L_14:
        /*002c*/ 	.word	0x00000000
        /*0030*/ 	.short	0x0012
        /*0032*/ 	.short	0x0068
        /*0034*/ 	.byte	0x00, 0xf5, 0x21, 0x00


	//----- nvinfo : EIATTR_KPARAM_INFO
	.align		4
.L_15:
        /*0038*/ 	.byte	0x04, 0x17
        /*003a*/ 	.short	(.L_17 - .L_16)
.L_16:
        /*003c*/ 	.word	0x00000000
        /*0040*/ 	.short	0x0011
        /*0042*/ 	.short	0x0060
        /*0044*/ 	.byte	0x00, 0xf5, 0x21, 0x00


	//----- nvinfo : EIATTR_KPARAM_INFO
	.align		4
.L_17:
        /*0048*/ 	.byte	0x04, 0x17
        /*004a*/ 	.short	(.L_19 - .L_18)
.L_18:
        /*004c*/ 	.word	0x00000000
        /*0050*/ 	.short	0x0010
        /*0052*/ 	.short	0x0058
        /*0054*/ 	.byte	0x00, 0xf5, 0x21, 0x00


	//----- nvinfo : EIATTR_KPARAM_INFO
	.align		4
.L_19:
        /*0058*/ 	.byte	0x04, 0x17
        /*005a*/ 	.short	(.L_21 - .L_20)
.L_20:
        /*005c*/ 	.word	0x00000000
        /*0060*/ 	.short	0x000f
        /*0062*/ 	.short	0x0050
        /*0064*/ 	.byte	0x00, 0xf5, 0x21, 0x00


	//----- nvinfo : EIATTR_KPARAM_INFO
	.align		4
.L_21:
        /*0068*/ 	.byte	0x04, 0x17
        /*006a*/ 	.short	(.L_23 - .L_22)
.L_22:
        /*006c*/ 	.word	0x00000000
        /*0070*/ 	.short	0x000e
        /*0072*/ 	.short	0x0048
        /*0074*/ 	.byte	0x00, 0xf5, 0x21, 0x00


	//----- nvinfo : EIATTR_KPARAM_INFO
	.align		4
.L_23:
        /*0078*/ 	.byte	0x04, 0x17
        /*007a*/ 	.short	(.L_25 - .L_24)
.L_24:
        /*007c*/ 	.word	0x00000000
        /*0080*/ 	.short	0x000d
        /*0082*/ 	.short	0x0040
        /*0084*/ 	.byte	0x00, 0xf5, 0x21, 0x00


	//----- nvinfo : EIATTR_KPARAM_INFO
	.align		4
.L_25:
        /*0088*/ 	.byte	0x04, 0x17
        /*008a*/ 	.short	(.L_27 - .L_26)
.L_26:
        /*008c*/ 	.word	0x00000000
        /*0090*/ 	.short	0x000c
        /*0092*/ 	.short	0x0038
        /*0094*/ 	.byte	0x00, 0xf5, 0x21, 0x00


	//----- nvinfo : EIATTR_KPARAM_INFO
	.align		4
.L_27:
        /*0098*/ 	.byte	0x04, 0x17
        /*009a*/ 	.short	(.L_29 - .L_28)
.L_28:
        /*009c*/ 	.word	0x00000000
        /*00a0*/ 	.short	0x000b
        /*00a2*/ 	.short	0x0030
        /*00a4*/ 	.byte	0x00, 0xf5, 0x21, 0x00


	//----- nvinfo : EIATTR_KPARAM_INFO
	.align		4
.L_29:
        /*00a8*/ 	.byte	0x04, 0x17
        /*00aa*/ 	.short	(.L_31 - .L_30)
.L_30:
        /*00ac*/ 	.word	0x00000000
        /*00b0*/ 	.short	0x000a
        /*00b2*/ 	.short	0x0028
        /*00b4*/ 	.byte	0x00, 0xf5, 0x21, 0x00


	//----- nvinfo : EIATTR_KPARAM_INFO
	.align		4
.L_31:
        /*00b8*/ 	.byte	0x04, 0x17
        /*00ba*/ 	.short	(.L_33 - .L_32)
.L_32:
        /*00bc*/ 	.word	0x00000000
        /*00c0*/ 	.short	0x0009
        /*00c2*/ 	.short	0x0024
        /*00c4*/ 	.byte	0x00, 0xf0, 0x11, 0x00


	//----- nvinfo : EIATTR_KPARAM_INFO
	.align		4
.L_33:
        /*00c8*/ 	.byte	0x04, 0x17
        /*00ca*/ 	.short	(.L_35 - .L_34)
.L_34:
        /*00cc*/ 	.word	0x00000000
        /*00d0*/ 	.short	0x0008
        /*00d2*/ 	.short	0x0020
        /*00d4*/ 	.byte	0x00, 0xf0, 0x11, 0x00


	//----- nvinfo : EIATTR_KPARAM_INFO
	.align		4
.L_35:
        /*00d8*/ 	.byte	0x04, 0x17
        /*00da*/ 	.short	(.L_37 - .L_36)
.L_36:
        /*00dc*/ 	.word	0x00000000
        /*00e0*/ 	.short	0x0007
        /*00e2*/ 	.short	0x001c
        /*00e4*/ 	.byte	0x00, 0xf0, 0x11, 0x00


	//----- nvinfo : EIATTR_KPARAM_INFO
	.align		4
.L_37:
        /*00e8*/ 	.byte	0x04, 0x17
        /*00ea*/ 	.short	(.L_39 - .L_38)
.L_38:
        /*00ec*/ 	.word	0x00000000
        /*00f0*/ 	.short	0x0006
        /*00f2*/ 	.short	0x0018
        /*00f4*/ 	.byte	0x00, 0xf0, 0x11, 0x00


	//----- nvinfo : EIATTR_KPARAM_INFO
	.align		4
.L_39:
        /*00f8*/ 	.byte	0x04, 0x17
        /*00fa*/ 	.short	(.L_41 - .L_40)
.L_40:
        /*00fc*/ 	.word	0x00000000
        /*0100*/ 	.short	0x0005
        /*0102*/ 	.short	0x0014
        /*0104*/ 	.byte	0x00, 0xf0, 0x11, 0x00


	//----- nvinfo : EIATTR_KPARAM_INFO
	.align		4
.L_41:
        /*0108*/ 	.byte	0x04, 0x17
        /*010a*/ 	.short	(.L_43 - .L_42)
.L_42:
        /*010c*/ 	.word	0x00000000
        /*0110*/ 	.short	0x0004
        /*0112*/ 	.short	0x0010
        /*0114*/ 	.byte	0x00, 0xf0, 0x11, 0x00


	//----- nvinfo : EIATTR_KPARAM_INFO
	.align		4
.L_43:
        /*0118*/ 	.byte	0x04, 0x17
        /*011a*/ 	.short	(.L_45 - .L_44)
.L_44:
        /*011c*/ 	.word	0x00000000
        /*0120*/ 	.short	0x0003
        /*0122*/ 	.short	0x000c
        /*0124*/ 	.byte	0x00, 0xf0, 0x11, 0x00


	//----- nvinfo : EIATTR_KPARAM_INFO
	.align		4
.L_45:
        /*0128*/ 	.byte	0x04, 0x17
        /*012a*/ 	.short	(.L_47 - .L_46)
.L_46:
        /*012c*/ 	.word	0x00000000
        /*0130*/ 	.short	0x0002
        /*0132*/ 	.short	0x0008
        /*0134*/ 	.byte	0x00, 0xf0, 0x11, 0x00


	//----- nvinfo : EIATTR_KPARAM_INFO
	.align		4
.L_47:
        /*0138*/ 	.byte	0x04, 0x17
        /*013a*/ 	.short	(.L_49 - .L_48)
.L_48:
        /*013c*/ 	.word	0x00000000
        /*0140*/ 	.short	0x0001
        /*0142*/ 	.short	0x0004
        /*0144*/ 	.byte	0x00, 0xf0, 0x11, 0x00


	//----- nvinfo : EIATTR_KPARAM_INFO
	.align		4
.L_49:
        /*0148*/ 	.byte	0x04, 0x17
        /*014a*/ 	.short	(.L_51 - .L_50)
.L_50:
        /*014c*/ 	.word	0x00000000
        /*0150*/ 	.short	0x0000
        /*0152*/ 	.short	0x0000
        /*0154*/ 	.byte	0x00, 0xf0, 0x11, 0x00


	//----- nvinfo : EIATTR_SPARSE_MMA_MASK
	.align		4
.L_51:
        /*0158*/ 	.byte	0x03, 0x50
        /*015a*/ 	.short	0x0000


	//----- nvinfo : EIATTR_MAXREG_COUNT
	.align		4
        /*015c*/ 	.byte	0x03, 0x1b
        /*015e*/ 	.short	0x00ff


	//----- nvinfo : EIATTR_MERCURY_ISA_VERSION
	.align		4
        /*0160*/ 	.byte	0x03, 0x5f
        /*0162*/ 	.short	0x0101


	//----- nvinfo : EIATTR_VRC_CTA_INIT_COUNT
	.align		4
        /*0164*/ 	.byte	0x02, 0x4a
	.zero		1
	.zero		1


	//----- nvinfo : EIATTR_EXIT_INSTR_OFFSETS
	.align		4
        /*0168*/ 	.byte	0x04, 0x1c
        /*016a*/ 	.short	(.L_53 - .L_52)


	//   ....[0]....
.L_52:
        /*016c*/ 	.word	0x000000c0


	//   ....[1]....
        /*0170*/ 	.word	0x000006d0


	//----- nvinfo : EIATTR_CRS_STACK_SIZE
	.align		4
.L_53:
        /*0174*/ 	.byte	0x04, 0x1e
        /*0176*/ 	.short	(.L_55 - .L_54)
.L_54:
        /*0178*/ 	.word	0x00000000


	//----- nvinfo : EIATTR_CBANK_PARAM_SIZE
	.align		4
.L_55:
        /*017c*/ 	.byte	0x03, 0x19
        /*017e*/ 	.short	0x0080


	//----- nvinfo : EIATTR_PARAM_CBANK
	.align		4
        /*0180*/ 	.byte	0x04, 0x0a
        /*0182*/ 	.short	(.L_57 - .L_56)
	.align		4
.L_56:
        /*0184*/ 	.word	index@(.nv.constant0.lagrangeUpdate)
        /*0188*/ 	.short	0x0380
        /*018a*/ 	.short	0x0080


	//----- nvinfo : EIATTR_SW_WAR
	.align		4
.L_57:
        /*018c*/ 	.byte	0x04, 0x36
        /*018e*/ 	.short	(.L_59 - .L_58)
.L_58:
        /*0190*/ 	.word	0x00000008
.L_59:


//--------------------- .nv.callgraph             --------------------------
	.section	.nv.callgraph,"",@"SHT_CUDA_CALLGRAPH"
	.align	4
	.sectionentsize	8
	.align		4
        /*0000*/ 	.word	0x00000000
	.align		4
        /*0004*/ 	.word	0xffffffff
	.align		4
        /*0008*/ 	.word	0x00000000
	.align		4
        /*000c*/ 	.word	0xfffffffe
	.align		4
        /*0010*/ 	.word	0x00000000
	.align		4
        /*0014*/ 	.word	0xfffffffd
	.align		4
        /*0018*/ 	.word	0x00000000
	.align		4
        /*001c*/ 	.word	0xfffffffc


//--------------------- .text.lagrangeUpdate      --------------------------
	.section	.text.lagrangeUpdate,"ax",@progbits
	.align	128
        .global         lagrangeUpdate
        .type           lagrangeUpdate,@function
        .size           lagrangeUpdate,(.L_x_14 - lagrangeUpdate)
        .other          lagrangeUpdate,@"STO_CUDA_ENTRY STV_DEFAULT"
lagrangeUpdate:
.text.lagrangeUpdate:
[----:B------:R-:W-:Y:S01]  /*0000*/  LDC R1, c[0x0][0x37c] ;  /* 0x0000df00ff017b82 */ /* 0x000fe20000000800 */
[----:B------:R-:W0:Y:S01]  /*0010*/  S2R R3, SR_CTAID.Y ;  /* 0x0000000000037919 */ /* 0x000e220000002600 */
[----:B------:R-:W1:Y:S01]  /*0020*/  LDCU UR4, c[0x0][0x360] ;  /* 0x00006c00ff0477ac */ /* 0x000e620008000800 */
[----:B------:R-:W0:Y:S01]  /*0030*/  S2R R0, SR_TID.Y ;  /* 0x0000000000007919 */ /* 0x000e220000002200 */
[----:B------:R-:W0:Y:S01]  /*0040*/  LDCU UR5, c[0x0][0x364] ;  /* 0x00006c80ff0577ac */ /* 0x000e220008000800 */
[----:B------:R-:W1:Y:S01]  /*0050*/  S2R R6, SR_CTAID.X ;  /* 0x0000000000067919 */ /* 0x000e620000002500 */
[----:B------:R-:W2:Y:S01]  /*0060*/  LDCU.64 UR6, c[0x0][0x380] ;  /* 0x00007000ff0677ac */ /* 0x000ea20008000a00 */
[----:B------:R-:W1:Y:S01]  /*0070*/  S2R R5, SR_TID.X ;  /* 0x0000000000057919 */ /* 0x000e620000002100 */
[----:B0-----:R-:W-:-:S05]  /*0080*/  IMAD R3, R3, UR5, R0 ;  /* 0x0000000503037c24 */ /* 0x001fca000f8e0200 */
[----:B--2---:R-:W-:Y:S01]  /*0090*/  ISETP.GE.AND P0, PT, R3, UR7, PT ;  /* 0x0000000703007c0c */ /* 0x004fe2000bf06270 */
[----:B-1----:R-:W-:-:S05]  /*00a0*/  IMAD R6, R6, UR4, R5 ;  /* 0x0000000406067c24 */ /* 0x002fca000f8e0205 */
[----:B------:R-:W-:-:S13]  /*00b0*/  ISETP.GE.OR P0, PT, R6, UR6, P0 ;  /* 0x0000000606007c0c */ /* 0x000fda0008706670 */
[----:B------:R-:W-:Y:S05]  /*00c0*/  @P0 EXIT ;  /* 0x000000000000094d */ /* 0x000fea0003800000 */
[----:B------:R-:W0:Y:S01]  /*00d0*/  LDC.64 R4, c[0x0][0x398] ;  /* 0x0000e600ff047b82 */ /* 0x000e220000000a00 */
[----:B------:R-:W1:Y:S01]  /*00e0*/  LDCU.64 UR6, c[0x0][0x3f0] ;  /* 0x00007e00ff0677ac */ /* 0x000e620008000a00 */
[----:B------:R-:W-:Y:S01]  /*00f0*/  SHF.R.S32.HI R14, RZ, 0x1f, R6 ;  /* 0x0000001fff0e7819 */ /* 0x000fe20000011406 */
[----:B------:R-:W2:Y:S05]  /*0100*/  LDCU.64 UR4, c[0x0][0x358] ;  /* 0x00006b00ff0477ac */ /* 0x000eaa0008000a00 */
[----:B------:R-:W3:Y:S08]  /*0110*/  LDC R7, c[0x0][0x388] ;  /* 0x0000e200ff077b82 */ /* 0x000ef00000000800 */
[----:B------:R-:W4:Y:S01]  /*0120*/  LDC.64 R8, c[0x0][0x3d8] ;  /* 0x0000f600ff087b82 */ /* 0x000f220000000a00 */
[----:B0-----:R-:W-:-:S07]  /*0130*/  IMAD R0, R5, R4, RZ ;  /* 0x0000000405007224 */ /* 0x001fce00078e02ff */
[----:B------:R-:W0:Y:S01]  /*0140*/  LDC.64 R28, c[0x0][0x3b0] ;  /* 0x0000ec00ff1c7b82 */ /* 0x000e220000000a00 */
[--C-:B------:R-:W-:Y:S02]  /*0150*/  IMAD R23, R3, R4, R4.reuse ;  /* 0x0000000403177224 */ /* 0x100fe400078e0204 */
[----:B------:R-:W-:Y:S02]  /*0160*/  IMAD.MOV R2, RZ, RZ, -R4 ;  /* 0x000000ffff027224 */ /* 0x000fe400078e0a04 */
[----:B---3--:R-:W-:-:S03]  /*0170*/  IMAD R27, R0, R7, RZ ;  /* 0x00000007001b7224 */ /* 0x008fc600078e02ff */
[----:B------:R-:W3:Y:S01]  /*0180*/  LDC.64 R24, c[0x0][0x3c8] ;  /* 0x0000f200ff187b82 */ /* 0x000ee20000000a00 */
[----:B------:R-:W-:Y:S01]  /*0190*/  IMAD R13, R3, R4, R27 ;  /* 0x00000004030d7224 */ /* 0x000fe200078e021b */
[-C--:B------:R-:W-:Y:S02]  /*01a0*/  LEA R3, R2, R23.reuse, 0x1 ;  /* 0x0000001702037211 */ /* 0x080fe400078e08ff */
[----:B------:R-:W-:-:S04]  /*01b0*/  IADD3 R23, PT, PT, R27, R23, R6 ;  /* 0x000000171b177210 */ /* 0x000fc80007ffe006 */
[----:B------:R-:W3:Y:S01]  /*01c0*/  LDC.64 R18, c[0x0][0x3d0] ;  /* 0x0000f400ff127b82 */ /* 0x000ee20000000a00 */
[CC--:B------:R-:W-:Y:S01]  /*01d0*/  IADD3 R5, P0, PT, R6.reuse, R13.reuse, RZ ;  /* 0x0000000d06057210 */ /* 0x0c0fe20007f1e0ff */
[C---:B------:R-:W-:Y:S01]  /*01e0*/  IMAD.IADD R12, R6.reuse, 0x1, R3 ;  /* 0x00000001060c7824 */ /* 0x040fe200078e0203 */
[----:B------:R-:W-:Y:S02]  /*01f0*/  IADD3 R2, PT, PT, R6, R13, RZ ;  /* 0x0000000d06027210 */ /* 0x000fe40007ffe0ff */
[----:B------:R-:W-:Y:S01]  /*0200*/  LEA.HI.X.SX32 R14, R13, R14, 0x1, P0 ;  /* 0x0000000e0d0e7211 */ /* 0x000fe200000f0eff */
[----:B------:R-:W-:Y:S01]  /*0210*/  IMAD.IADD R3, R12, 0x1, R4 ;  /* 0x000000010c037824 */ /* 0x000fe200078e0204 */
[----:B-1----:R-:W-:Y:S01]  /*0220*/  LEA R20, P0, R5, UR6, 0x2 ;  /* 0x0000000605147c11 */ /* 0x002fe2000f8010ff */
[----:B------:R-:W1:Y:S01]  /*0230*/  LDC.64 R10, c[0x0][0x3f0] ;  /* 0x0000fc00ff0a7b82 */ /* 0x000e620000000a00 */
[----:B----4-:R-:W-:Y:S01]  /*0240*/  IMAD.WIDE R8, R2, 0x4, R8 ;  /* 0x0000000402087825 */ /* 0x010fe200078e0208 */
[----:B------:R-:W-:Y:S01]  /*0250*/  IADD3 R27, PT, PT, R27, R12, RZ ;  /* 0x0000000c1b1b7210 */ /* 0x000fe20007ffe0ff */
[----:B------:R-:W4:Y:S01]  /*0260*/  LDCU UR6, c[0x0][0x394] ;  /* 0x00007280ff0677ac */ /* 0x000f220008000800 */
[----:B------:R-:W-:Y:S01]  /*0270*/  LEA.HI.X R21, R5, UR7, R14, 0x2, P0 ;  /* 0x0000000705157c11 */ /* 0x000fe200080f140e */
[----:B------:R-:W-:Y:S01]  /*0280*/  IMAD R5, R0, R7, R0 ;  /* 0x0000000700057224 */ /* 0x000fe200078e0200 */
[----:B--2---:R-:W2:Y:S01]  /*0290*/  LDG.E R4, desc[UR4][R8.64] ;  /* 0x0000000408047981 */ /* 0x004ea2000c1e1900 */
[----:B0-----:R-:W-:Y:S01]  /*02a0*/  IMAD.WIDE R28, R2, 0x4, R28 ;  /* 0x00000004021c7825 */ /* 0x001fe200078e021c */
[----:B------:R-:W0:Y:S02]  /*02b0*/  LDC.64 R12, c[0x0][0x3a8] ;  /* 0x0000ea00ff0c7b82 */ /* 0x000e240000000a00 */
[----:B------:R-:W4:Y:S01]  /*02c0*/  LDG.E R22, desc[UR4][R20.64+0x4] ;  /* 0x0000040414167981 */ /* 0x000f22000c1e1900 */
[----:B------:R-:W-:-:S02]  /*02d0*/  IMAD R26, R0, -0x2, R5 ;  /* 0xfffffffe001a7824 */ /* 0x000fc400078e0205 */
[C---:B---3--:R-:W-:Y:S01]  /*02e0*/  IMAD.WIDE R24, R2.reuse, 0x4, R24 ;  /* 0x0000000402187825 */ /* 0x048fe200078e0218 */
[----:B------:R3:W4:Y:S02]  /*02f0*/  LDG.E R7, desc[UR4][R28.64] ;  /* 0x000000041c077981 */ /* 0x000724000c1e1900 */
[----:B------:R-:W0:Y:S01]  /*0300*/  LDC.64 R14, c[0x0][0x3b8] ;  /* 0x0000ee00ff0e7b82 */ /* 0x000e220000000a00 */
[----:B------:R-:W-:Y:S01]  /*0310*/  IMAD.IADD R26, R3, 0x1, R26 ;  /* 0x00000001031a7824 */ /* 0x000fe200078e021a */
[----:B------:R1:W4:Y:S01]  /*0320*/  LDG.E R6, desc[UR4][R20.64+-0x4] ;  /* 0xfffffc0414067981 */ /* 0x000322000c1e1900 */
[----:B------:R-:W-:-:S03]  /*0330*/  IMAD.WIDE R18, R2, 0x4, R18 ;  /* 0x0000000402127825 */ /* 0x000fc600078e0212 */
[----:B------:R-:W4:Y:S01]  /*0340*/  LDG.E R25, desc[UR4][R24.64] ;  /* 0x0000000418197981 */ /* 0x000f22000c1e1900 */
[----:B---3--:R-:W-:Y:S01]  /*0350*/  IADD3 R29, PT, PT, R5, R3, RZ ;  /* 0x00000003051d7210 */ /* 0x008fe20007ffe0ff */
[--C-:B-1----:R-:W-:Y:S01]  /*0360*/  IMAD.WIDE R8, R26, 0x4, R10.reuse ;  /* 0x000000041a087825 */ /* 0x102fe200078e020a */
[----:B------:R-:W1:Y:S01]  /*0370*/  LDC.64 R16, c[0x0][0x3c0] ;  /* 0x0000f000ff107b82 */ /* 0x000e620000000a00 */
[----:B------:R3:W4:Y:S02]  /*0380*/  LDG.E R5, desc[UR4][R18.64] ;  /* 0x0000000412057981 */ /* 0x000724000c1e1900 */
[----:B------:R-:W-:Y:S02]  /*0390*/  IMAD.WIDE R20, R29, 0x4, R10 ;  /* 0x000000041d147825 */ /* 0x000fe400078e020a */
[----:B------:R-:W4:Y:S04]  /*03a0*/  LDG.E R24, desc[UR4][R8.64] ;  /* 0x0000000408187981 */ /* 0x000f28000c1e1900 */
[----:B------:R2:W4:Y:S01]  /*03b0*/  LDG.E R20, desc[UR4][R20.64] ;  /* 0x0000000414147981 */ /* 0x000522000c1e1900 */
[----:B---3--:R-:W3:Y:S01]  /*03c0*/  LDC.64 R18, c[0x0][0x3e8] ;  /* 0x0000fa00ff127b82 */ /* 0x008ee20000000a00 */
[----:B0-----:R-:W-:-:S04]  /*03d0*/  IMAD.WIDE R12, R2, 0x4, R12 ;  /* 0x00000004020c7825 */ /* 0x001fc800078e020c */
[C---:B------:R-:W-:Y:S02]  /*03e0*/  IMAD.WIDE R14, R2.reuse, 0x4, R14 ;  /* 0x00000004020e7825 */ /* 0x040fe400078e020e */
[----:B------:R0:W4:Y:S02]  /*03f0*/  LDG.E R13, desc[UR4][R12.64] ;  /* 0x000000040c0d7981 */ /* 0x000124000c1e1900 */
[--C-:B------:R-:W-:Y:S02]  /*0400*/  IMAD.WIDE R28, R23, 0x4, R10.reuse ;  /* 0x00000004171c7825 */ /* 0x100fe400078e020a */
[----:B------:R-:W4:Y:S02]  /*0410*/  LDG.E R14, desc[UR4][R14.64] ;  /* 0x000000040e0e7981 */ /* 0x000f24000c1e1900 */
[----:B------:R-:W-:Y:S02]  /*0420*/  IMAD.WIDE R10, R27, 0x4, R10 ;  /* 0x000000041b0a7825 */ /* 0x000fe400078e020a */
[----:B------:R-:W4:Y:S02]  /*0430*/  LDG.E R29, desc[UR4][R28.64] ;  /* 0x000000041c1d7981 */ /* 0x000f24000c1e1900 */
[----:B-1----:R-:W-:-:S02]  /*0440*/  IMAD.WIDE R16, R2, 0x4, R16 ;  /* 0x0000000402107825 */ /* 0x002fc400078e0210 */
[----:B------:R1:W4:Y:S04]  /*0450*/  LDG.E R10, desc[UR4][R10.64] ;  /* 0x000000040a0a7981 */ /* 0x000328000c1e1900 */
[----:B------:R-:W4:Y:S01]  /*0460*/  LDG.E R17, desc[UR4][R16.64] ;  /* 0x0000000410117981 */ /* 0x000f22000c1e1900 */
[----:B---3--:R-:W-:-:S06]  /*0470*/  IMAD.WIDE R18, R2, 0x4, R18 ;  /* 0x0000000402127825 */ /* 0x008fcc00078e0212 */
[----:B------:R3:W5:Y:S01]  /*0480*/  LDG.E R18, desc[UR4][R18.64] ;  /* 0x0000000412127981 */ /* 0x000762000c1e1900 */
[----:B------:R-:W-:Y:S01]  /*0490*/  BSSY.RECONVERGENT B0, `(.L_x_0) ;  /* 0x0000014000007945 */ /* 0x000fe20003800200 */
[----:B--2---:R-:W-:-:S04]  /*04a0*/  FMUL R21, R4, R4 ;  /* 0x0000000404157220 */ /* 0x004fc80000400000 */
[----:B0-----:R-:W0:Y:S01]  /*04b0*/  MUFU.RCP R12, R21 ;  /* 0x00000015000c7308 */ /* 0x001e220000001000 */
[----:B----4-:R-:W-:-:S04]  /*04c0*/  FMUL R24, R5, R24 ;  /* 0x0000001805187220 */ /* 0x010fc80000400000 */
[----:B------:R-:W-:-:S04]  /*04d0*/  FFMA R4, R25, R20, R24 ;  /* 0x0000001419047223 */ /* 0x000fc80000000018 */
[----:B------:R-:W-:Y:S01]  /*04e0*/  FMUL R4, R4, UR6 ;  /* 0x0000000604047c20 */ /* 0x000fe20008400000 */
[----:B0-----:R-:W-:-:S03]  /*04f0*/  FFMA R5, -R21, R12, 1 ;  /* 0x3f80000015057423 */ /* 0x001fc6000000010c */
[----:B------:R-:W0:Y:S01]  /*0500*/  FCHK P0, R4, R21 ;  /* 0x0000001504007302 */ /* 0x000e220000000000 */
[----:B------:R-:W-:Y:S01]  /*0510*/  FMUL R6, R7, R6 ;  /* 0x0000000607067220 */ /* 0x000fe20000400000 */
[----:B------:R-:W-:-:S03]  /*0520*/  FFMA R5, R12, R5, R12 ;  /* 0x000000050c057223 */ /* 0x000fc6000000000c */
[----:B------:R-:W-:Y:S01]  /*0530*/  FFMA R13, R13, R22, R6 ;  /* 0x000000160d0d7223 */ /* 0x000fe20000000006 */
[----:B------:R-:W-:-:S03]  /*0540*/  FFMA R6, R4, R5, RZ ;  /* 0x0000000504067223 */ /* 0x000fc600000000ff */
[----:B------:R-:W-:Y:S01]  /*0550*/  FFMA R14, R14, R29, R13 ;  /* 0x0000001d0e0e7223 */ /* 0x000fe2000000000d */
[----:B------:R-:W-:-:S04]  /*0560*/  FFMA R7, -R21, R6, R4 ;  /* 0x0000000615077223 */ /* 0x000fc80000000104 */
[----:B-1----:R-:W-:Y:S01]  /*0570*/  FFMA R11, R5, R7, R6 ;  /* 0x00000007050b7223 */ /* 0x002fe20000000006 */
[----:B------:R-:W-:Y:S01]  /*0580*/  FFMA R10, R17, R10, R14 ;  /* 0x0000000a110a7223 */ /* 0x000fe2000000000e */
[----:B0--3--:R-:W-:Y:S06]  /*0590*/  @!P0 BRA `(.L_x_1) ;  /* 0x00000000000c8947 */ /* 0x009fec0003800000 */
[----:B------:R-:W-:-:S07]  /*05a0*/  MOV R6, 0x5c0 ;  /* 0x000005c000067802 */ /* 0x000fce0000000f00 */
[----:B-----5:R-:W-:Y:S05]  /*05b0*/  CALL.REL.NOINC `($__internal_0_$__cuda_sm3x_div_rn_noftz_f32_slowpath) ;  /* 0x0000000000487944 */ /* 0x020fea0003c00000 */
[----:B------:R-:W-:-:S07]  /*05c0*/  IMAD.MOV.U32 R11, RZ, RZ, R4 ;  /* 0x000000ffff0b7224 */ /* 0x000fce00078e0004 */
.L_x_1:
[----:B------:R-:W-:Y:S05]  /*05d0*/  BSYNC.RECONVERGENT B0 ;  /* 0x0000000000007941 */ /* 0x000fea0003800200 */
.L_x_0:
[----:B------:R-:W0:Y:S01]  /*05e0*/  LDC.64 R4, c[0x0][0x3e0] ;  /* 0x0000f800ff047b82 */ /* 0x000e220000000a00 */
[----:B------:R-:W-:Y:S01]  /*05f0*/  IMAD.WIDE R8, R0, 0x4, R8 ;  /* 0x0000000400087825 */ /* 0x000fe200078e0208 */
[----:B------:R-:W1:Y:S01]  /*0600*/  LDCU UR7, c[0x0][0x38c] ;  /* 0x00007180ff0777ac */ /* 0x000e620008000800 */
[----:B------:R-:W2:Y:S04]  /*0610*/  LDCU UR6, c[0x0][0x390] ;  /* 0x00007200ff0677ac */ /* 0x000ea80008000800 */
[----:B------:R-:W2:Y:S01]  /*0620*/  LDG.E R8, desc[UR4][R8.64] ;  /* 0x0000000408087981 */ /* 0x000ea2000c1e1900 */
[----:B------:R-:W3:Y:S01]  /*0630*/  LDC.64 R6, c[0x0][0x3f8] ;  /* 0x0000fe00ff067b82 */ /* 0x000ee20000000a00 */
[----:B0-----:R-:W-:-:S06]  /*0640*/  IMAD.WIDE R4, R2, 0x4, R4 ;  /* 0x0000000402047825 */ /* 0x001fcc00078e0204 */
[----:B------:R-:W4:Y:S01]  /*0650*/  LDG.E R5, desc[UR4][R4.64] ;  /* 0x0000000404057981 */ /* 0x000f22000c1e1900 */
[----:B------:R-:W-:Y:S01]  /*0660*/  FADD R10, R10, R11 ;  /* 0x0000000b0a0a7221 */ /* 0x000fe20000000000 */
[----:B-1----:R-:W-:-:S04]  /*0670*/  IMAD R3, R0, UR7, R3 ;  /* 0x0000000700037c24 */ /* 0x002fc8000f8e0203 */
[----:B---3--:R-:W-:-:S04]  /*0680*/  IMAD.WIDE R2, R3, 0x4, R6 ;  /* 0x0000000403027825 */ /* 0x008fc800078e0206 */
[----:B----4-:R-:W-:-:S04]  /*0690*/  FADD R11, R10, -R5 ;  /* 0x800000050a0b7221 */ /* 0x010fc80000000000 */
[----:B-----5:R-:W-:-:S04]  /*06a0*/  FMUL R11, R18, R11 ;  /* 0x0000000b120b7220 */ /* 0x020fc80000400000 */
[----:B--2---:R-:W-:-:S05]  /*06b0*/  FFMA R11, R8, UR6, R11 ;  /* 0x00000006080b7c23 */ /* 0x004fca000800000b */
[----:B------:R-:W-:Y:S01]  /*06c0*/  STG.E desc[UR4][R2.64], R11 ;  /* 0x0000000b02007986 */ /* 0x000fe2000c101904 */
[----:B------:R-:W-:Y:S05]  /*06d0*/  EXIT ;  /* 0x000000000000794d */ /* 0x000fea0003800000 */
        .weak           $__internal_0_$__cuda_sm3x_div_rn_noftz_f32_slowpath
        .type           $__internal_0_$__cuda_sm3x_div_rn_noftz_f32_slowpath,@function
        .size           $__internal_0_$__cuda_sm3x_div_rn_noftz_f32_slowpath,(.L_x_14 - $__internal_0_$__cuda_sm3x_div_rn_noftz_f32_slowpath)
$__internal_0_$__cuda_sm3x_div_rn_noftz_f32_slowpath:
[----:B------:R-:W-:Y:S01]  /*06e0*/  SHF.R.U32.HI R11, RZ, 0x17, R21 ;  /* 0x00000017ff0b7819 */ /* 0x000fe20000011615 */
[----:B------:R-:W-:Y:S01]  /*06f0*/  BSSY.RECONVERGENT B1, `(.L_x_2) ;  /* 0x0000064000017945 */ /* 0x000fe20003800200 */
[----:B------:R-:W-:Y:S02]  /*0700*/  SHF.R.U32.HI R5, RZ, 0x17, R4 ;  /* 0x00000017ff057819 */ /* 0x000fe40000011604 */
[----:B------:R-:W-:Y:S02]  /*0710*/  LOP3.LUT R11, R11, 0xff, RZ, 0xc0, !PT ;  /* 0x000000ff0b0b7812 */ /* 0x000fe400078ec0ff */
[----:B------:R-:W-:Y:S02]  /*0720*/  LOP3.LUT R12, R5, 0xff, RZ, 0xc0, !PT ;  /* 0x000000ff050c7812 */ /* 0x000fe400078ec0ff */
[----:B------:R-:W-:Y:S02]  /*0730*/  IADD3 R15, PT, PT, R11, -0x1, RZ ;  /* 0xffffffff0b0f7810 */ /* 0x000fe40007ffe0ff */
[----:B------:R-:W-:Y:S01]  /*0740*/  MOV R13, R4 ;  /* 0x00000004000d7202 */ /* 0x000fe20000000f00 */
[----:B------:R-:W-:Y:S01]  /*0750*/  VIADD R14, R12, 0xffffffff ;  /* 0xffffffff0c0e7836 */ /* 0x000fe20000000000 */
[----:B------:R-:W-:-:S04]  /*0760*/  ISETP.GT.U32.AND P0, PT, R15, 0xfd, PT ;  /* 0x000000fd0f00780c */ /* 0x000fc80003f04070 */
[----:B------:R-:W-:-:S13]  /*0770*/  ISETP.GT.U32.OR P0, PT, R14, 0xfd, P0 ;  /* 0x000000fd0e00780c */ /* 0x000fda0000704470 */
[----:B------:R-:W-:Y:S01]  /*0780*/  @!P0 IMAD.MOV.U32 R7, RZ, RZ, RZ ;  /* 0x000000ffff078224 */ /* 0x000fe200078e00ff */
[----:B------:R-:W-:Y:S06]  /*0790*/  @!P0 BRA `(.L_x_3) ;  /* 0x0000000000608947 */ /* 0x000fec0003800000 */
[----:B------:R-:W-:Y:S02]  /*07a0*/  FSETP.GTU.FTZ.AND P0, PT, |R4|, +INF , PT ;  /* 0x7f8000000400780b */ /* 0x000fe40003f1c200 */
[----:B------:R-:W-:Y:S02]  /*07b0*/  FSETP.GTU.FTZ.AND P1, PT, |R21|, +INF , PT ;  /* 0x7f8000001500780b */ /* 0x000fe40003f3c200 */
[----:B------:R-:W-:Y:S02]  /*07c0*/  MOV R5, R21 ;  /* 0x0000001500057202 */ /* 0x000fe40000000f00 */
[----:B------:R-:W-:-:S13]  /*07d0*/  PLOP3.LUT P0, PT, P0, P1, PT, 0xf8, 0x8f ;  /* 0x00000000008f781c */ /* 0x000fda0000703f70 */
[----:B------:R-:W-:Y:S05]  /*07e0*/  @P0 BRA `(.L_x_4) ;  /* 0x00000004004c0947 */ /* 0x000fea0003800000 */
[----:B------:R-:W-:-:S13]  /*07f0*/  LOP3.LUT P0, RZ, R21, 0x7fffffff, R13, 0xc8, !PT ;  /* 0x7fffffff15ff7812 */ /* 0x000fda000780c80d */
[----:B------:R-:W-:Y:S05]  /*0800*/  @!P0 BRA `(.L_x_5) ;  /* 0x00000004003c8947 */ /* 0x000fea0003800000 */
[C---:B------:R-:W-:Y:S02]  /*0810*/  FSETP.NEU.FTZ.AND P2, PT, |R4|.reuse, +INF , PT ;  /* 0x7f8000000400780b */ /* 0x040fe40003f5d200 */
[----:B------:R-:W-:Y:S02]  /*0820*/  FSETP.NEU.FTZ.AND P1, PT, |R5|, +INF , PT ;  /* 0x7f8000000500780b */ /* 0x000fe40003f3d200 */
[----:B------:R-:W-:-:S11]  /*0830*/  FSETP.NEU.FTZ.AND P0, PT, |R4|, +INF , PT ;  /* 0x7f8000000400780b */ /* 0x000fd60003f1d200 */
[----:B------:R-:W-:Y:S05]  /*0840*/  @!P1 BRA !P2, `(.L_x_5) ;  /* 0x00000004002c9947 */ /* 0x000fea0005000000 */
[----:B------:R-:W-:-:S04]  /*0850*/  LOP3.LUT P2, RZ, R13, 0x7fffffff, RZ, 0xc0, !PT ;  /* 0x7fffffff0dff7812 */ /* 0x000fc8000784c0ff */
[----:B------:R-:W-:-:S13]  /*0860*/  PLOP3.LUT P1, PT, P1, P2, PT, 0x2f, 0xf2 ;  /* 0x0000000000f2781c */ /* 0x000fda0000f24577 */
[----:B------:R-:W-:Y:S05]  /*0870*/  @P1 BRA `(.L_x_6) ;  /* 0x0000000400181947 */ /* 0x000fea0003800000 */
[----:B------:R-:W-:-:S04]  /*0880*/  LOP3.LUT P1, RZ, R21, 0x7fffffff, RZ, 0xc0, !PT ;  /* 0x7fffffff15ff7812 */ /* 0x000fc8000782c0ff */
[----:B------:R-:W-:-:S13]  /*0890*/  PLOP3.LUT P0, PT, P0, P1, PT, 0x2f, 0xf2 ;  /* 0x0000000000f2781c */ /* 0x000fda0000702577 */
[----:B------:R-:W-:Y:S05]  /*08a0*/  @P0 BRA `(.L_x_7) ;  /* 0x0000000400000947 */ /* 0x000fea0003800000 */
[----:B------:R-:W-:Y:S02]  /*08b0*/  ISETP.GE.AND P0, PT, R14, RZ, PT ;  /* 0x000000ff0e00720c */ /* 0x000fe40003f06270 */
[----:B------:R-:W-:-:S11]  /*08c0*/  ISETP.GE.AND P1, PT, R15, RZ, PT ;  /* 0x000000ff0f00720c */ /* 0x000fd60003f26270 */
[----:B------:R-:W-:Y:S01]  /*08d0*/  @P0 IMAD.MOV.U32 R7, RZ, RZ, RZ ;  /* 0x000000ffff070224 */ /* 0x000fe200078e00ff */
[----:B------:R-:W-:Y:S01]  /*08e0*/  @!P0 MOV R7, 0xffffffc0 ;  /* 0xffffffc000078802 */ /* 0x000fe20000000f00 */
[----:B------:R-:W-:Y:S01]  /*08f0*/  @!P0 FFMA R13, R4, 1.84467440737095516160e+19, RZ ;  /* 0x5f800000040d8823 */ /* 0x000fe200000000ff */
[----:B------:R-:W-:-:S03]  /*0900*/  @!P1 FFMA R21, R5, 1.84467440737095516160e+19, RZ ;  /* 0x5f80000005159823 */ /* 0x000fc600000000ff */
[----:B------:R-:W-:-:S07]  /*0910*/  @!P1 VIADD R7, R7, 0x40 ;  /* 0x0000004007079836 */ /* 0x000fce0000000000 */
.L_x_3:
[----:B------:R-:W-:Y:S01]  /*0920*/  LEA R4, R11, 0xc0800000, 0x17 ;  /* 0xc08000000b047811 */ /* 0x000fe200078eb8ff */
[----:B------:R-:W-:Y:S01]  /*0930*/  VIADD R12, R12, 0xffffff81 ;  /* 0xffffff810c0c7836 */ /* 0x000fe20000000000 */
[----:B------:R-:W-:Y:S02]  /*0940*/  BSSY.RECONVERGENT B2, `(.L_x_8) ;  /* 0x0000035000027945 */ /* 0x000fe40003800200 */
[----:B------:R-:W-:Y:S01]  /*0950*/  IADD3 R21, PT, PT, -R4, R21, RZ ;  /* 0x0000001504157210 */ /* 0x000fe20007ffe1ff */
[C---:B------:R-:W-:Y:S01]  /*0960*/  IMAD R4, R12.reuse, -0x800000, R13 ;  /* 0xff8000000c047824 */ /* 0x040fe200078e020d */
[----:B------:R-:W-:Y:S02]  /*0970*/  IADD3 R12, PT, PT, R12, 0x7f, -R11 ;  /* 0x0000007f0c0c7810 */ /* 0x000fe40007ffe80b */
[----:B------:R-:W0:Y:S01]  /*0980*/  MUFU.RCP R5, R21 ;  /* 0x0000001500057308 */ /* 0x000e220000001000 */
[----:B------:R-:W-:Y:S01]  /*0990*/  FADD.FTZ R15, -R21, -RZ ;  /* 0x800000ff150f7221 */ /* 0x000fe20000010100 */
[----:B------:R-:W-:-:S03]  /*09a0*/  IADD3 R12, PT, PT, R12, R7, RZ ;  /* 0x000000070c0c7210 */ /* 0x000fc60007ffe0ff */
[----:B0-----:R-:W-:-:S04]  /*09b0*/  FFMA R14, R5, R15, 1 ;  /* 0x3f800000050e7423 */ /* 0x001fc8000000000f */
[----:B------:R-:W-:-:S04]  /*09c0*/  FFMA R16, R5, R14, R5 ;  /* 0x0000000e05107223 */ /* 0x000fc80000000005 */
[----:B------:R-:W-:-:S04]  /*09d0*/  FFMA R5, R4, R16, RZ ;  /* 0x0000001004057223 */ /* 0x000fc800000000ff */
[----:B------:R-:W-:-:S04]  /*09e0*/  FFMA R14, R15, R5, R4 ;  /* 0x000000050f0e7223 */ /* 0x000fc80000000004 */
[----:B------:R-:W-:-:S04]  /*09f0*/  FFMA R13, R16, R14, R5 ;  /* 0x0000000e100d7223 */ /* 0x000fc80000000005 */
[----:B------:R-:W-:-:S04]  /*0a00*/  FFMA R14, R15, R13, R4 ;  /* 0x0000000d0f0e7223 */ /* 0x000fc80000000004 */
[----:B------:R-:W-:-:S05]  /*0a10*/  FFMA R4, R16, R14, R13 ;  /* 0x0000000e10047223 */ /* 0x000fca000000000d */
[----:B------:R-:W-:-:S04]  /*0a20*/  SHF.R.U32.HI R5, RZ, 0x17, R4 ;  /* 0x00000017ff057819 */ /* 0x000fc80000011604 */
[----:B------:R-:W-:-:S05]  /*0a30*/  LOP3.LUT R5, R5, 0xff, RZ, 0xc0, !PT ;  /* 0x000000ff05057812 */ /* 0x000fca00078ec0ff */
[----:B------:R-:W-:-:S05]  /*0a40*/  IMAD.IADD R11, R5, 0x1, R12 ;  /* 0x00000001050b7824 */ /* 0x000fca00078e020c */
[----:B------:R-:W-:-:S04]  /*0a50*/  IADD3 R5, PT, PT, R11, -0x1, RZ ;  /* 0xffffffff0b057810 */ /* 0x000fc80007ffe0ff */
[----:B------:R-:W-:-:S13]  /*0a60*/  ISETP.GE.U32.AND P0, PT, R5, 0xfe, PT ;  /* 0x000000fe0500780c */ /* 0x000fda0003f06070 */
[----:B------:R-:W-:Y:S05]  /*0a70*/  @!P0 BRA `(.L_x_9) ;  /* 0x0000000000808947 */ /* 0x000fea0003800000 */
[----:B------:R-:W-:-:S13]  /*0a80*/  ISETP.GT.AND P0, PT, R11, 0xfe, PT ;  /* 0x000000fe0b00780c */ /* 0x000fda0003f04270 */
[----:B------:R-:W-:Y:S05]  /*0a90*/  @P0 BRA `(.L_x_10) ;  /* 0x00000000006c0947 */ /* 0x000fea0003800000 */
[----:B------:R-:W-:-:S13]  /*0aa0*/  ISETP.GE.AND P0, PT, R11, 0x1, PT ;  /* 0x000000010b00780c */ /* 0x000fda0003f06270 */
[----:B------:R-:W-:Y:S05]  /*0ab0*/  @P0 BRA `(.L_x_11) ;  /* 0x0000000000740947 */ /* 0x000fea0003800000 */
[----:B------:R-:W-:Y:S02]  /*0ac0*/  ISETP.GE.AND P0, PT, R11, -0x18, PT ;  /* 0xffffffe80b00780c */ /* 0x000fe40003f06270 */
[----:B------:R-:W-:-:S11]  /*0ad0*/  LOP3.LUT R4, R4, 0x80000000, RZ, 0xc0, !PT ;  /* 0x8000000004047812 */ /* 0x000fd600078ec0ff */
[----:B------:R-:W-:Y:S05]  /*0ae0*/  @!P0 BRA `(.L_x_11) ;  /* 0x0000000000688947 */ /* 0x000fea0003800000 */
[CCC-:B------:R-:W-:Y:S01]  /*0af0*/  FFMA.RZ R5, R16.reuse, R14.reuse, R13.reuse ;  /* 0x0000000e10057223 */ /* 0x1c0fe2000000c00d */
[CCC-:B------:R-:W-:Y:S01]  /*0b00*/  FFMA.RM R12, R16.reuse, R14.reuse, R13.reuse ;  /* 0x0000000e100c7223 */ /* 0x1c0fe2000000400d */
[C---:B------:R-:W-:Y:S02]  /*0b10*/  ISETP.NE.AND P2, PT, R11.reuse, RZ, PT ;  /* 0x000000ff0b00720c */ /* 0x040fe40003f45270 */
[----:B------:R-:W-:Y:S02]  /*0b20*/  ISETP.NE.AND P1, PT, R11, RZ, PT ;  /* 0x000000ff0b00720c */ /* 0x000fe40003f25270 */
[----:B------:R-:W-:Y:S01]  /*0b30*/  LOP3.LUT R7, R5, 0x7fffff, RZ, 0xc0, !PT ;  /* 0x007fffff05077812 */ /* 0x000fe200078ec0ff */
[----:B------:R-:W-:Y:S01]  /*0b40*/  FFMA.RP R5, R16, R14, R13 ;  /* 0x0000000e10057223 */ /* 0x000fe2000000800d */
[C---:B------:R-:W-:Y:S01]  /*0b50*/  VIADD R14, R11.reuse, 0x20 ;  /* 0x000000200b0e7836 */ /* 0x040fe20000000000 */
[----:B------:R-:W-:Y:S02]  /*0b60*/  IADD3 R11, PT, PT, -R11, RZ, RZ ;  /* 0x000000ff0b0b7210 */ /* 0x000fe40007ffe1ff */
[----:B------:R-:W-:-:S02]  /*0b70*/  LOP3.LUT R7, R7, 0x800000, RZ, 0xfc, !PT ;  /* 0x0080000007077812 */ /* 0x000fc400078efcff */
[----:B------:R-:W-:Y:S02]  /*0b80*/  FSETP.NEU.FTZ.AND P0, PT, R5, R12, PT ;  /* 0x0000000c0500720b */ /* 0x000fe40003f1d000 */
[----:B------:R-:W-:Y:S02]  /*0b90*/  SHF.L.U32 R14, R7, R14, RZ ;  /* 0x0000000e070e7219 */ /* 0x000fe400000006ff */
[----:B------:R-:W-:Y:S02]  /*0ba0*/  SEL R12, R11, RZ, P2 ;  /* 0x000000ff0b0c7207 */ /* 0x000fe40001000000 */
[----:B------:R-:W-:Y:S02]  /*0bb0*/  ISETP.NE.AND P1, PT, R14, RZ, P1 ;  /* 0x000000ff0e00720c */ /* 0x000fe40000f25270 */
[----:B------:R-:W-:Y:S02]  /*0bc0*/  SHF.R.U32.HI R12, RZ, R12, R7 ;  /* 0x0000000cff0c7219 */ /* 0x000fe40000011607 */
[----:B------:R-:W-:-:S02]  /*0bd0*/  PLOP3.LUT P0, PT, P0, P1, PT, 0xf8, 0x8f ;  /* 0x00000000008f781c */ /* 0x000fc40000703f70 */
[----:B------:R-:W-:Y:S02]  /*0be0*/  SHF.R.U32.HI R14, RZ, 0x1, R12 ;  /* 0x00000001ff0e7819 */ /* 0x000fe4000001160c */
[----:B------:R-:W-:-:S04]  /*0bf0*/  SEL R5, RZ, 0x1, !P0 ;  /* 0x00000001ff057807 */ /* 0x000fc80004000000 */
[----:B------:R-:W-:-:S04]  /*0c00*/  LOP3.LUT R5, R5, 0x1, R14, 0xf8, !PT ;  /* 0x0000000105057812 */ /* 0x000fc800078ef80e */
[----:B------:R-:W-:-:S05]  /*0c10*/  LOP3.LUT R5, R5, R12, RZ, 0xc0, !PT ;  /* 0x0000000c05057212 */ /* 0x000fca00078ec0ff */
[----:B------:R-:W-:-:S05]  /*0c20*/  IMAD.IADD R5, R14, 0x1, R5 ;  /* 0x000000010e057824 */ /* 0x000fca00078e0205 */
[----:B------:R-:W-:Y:S01]  /*0c30*/  LOP3.LUT R4, R5, R4, RZ, 0xfc, !PT ;  /* 0x0000000405047212 */ /* 0x000fe200078efcff */
[----:B------:R-:W-:Y:S06]  /*0c40*/  BRA `(.L_x_11) ;  /* 0x0000000000107947 */ /* 0x000fec0003800000 */
.L_x_10:
[----:B------:R-:W-:-:S04]  /*0c50*/  LOP3.LUT R4, R4, 0x80000000, RZ, 0xc0, !PT ;  /* 0x8000000004047812 */ /* 0x000fc800078ec0ff */
[----:B------:R-:W-:Y:S01]  /*0c60*/  LOP3.LUT R4, R4, 0x7f800000, RZ, 0xfc, !PT ;  /* 0x7f80000004047812 */ /* 0x000fe200078efcff */
[----:B------:R-:W-:Y:S06]  /*0c70*/  BRA `(.L_x_11) ;  /* 0x0000000000047947 */ /* 0x000fec0003800000 */
.L_x_9:
[----:B------:R-:W-:-:S07]  /*0c80*/  LEA R4, R12, R4, 0x17 ;  /* 0x000000040c047211 */ /* 0x000fce00078eb8ff */
.L_x_11:
[----:B------:R-:W-:Y:S05]  /*0c90*/  BSYNC.RECONVERGENT B2 ;  /* 0x0000000000027941 */ /* 0x000fea0003800200 */
.L_x_8:
[----:B------:R-:W-:Y:S05]  /*0ca0*/  BRA `(.L_x_12) ;  /* 0x0000000000207947 */ /* 0x000fea0003800000 */
.L_x_7:
[----:B------:R-:W-:-:S04]  /*0cb0*/  LOP3.LUT R4, R21, 0x80000000, R13, 0x48, !PT ;  /* 0x8000000015047812 */ /* 0x000fc800078e480d */
[----:B------:R-:W-:Y:S01]  /*0cc0*/  LOP3.LUT R4, R4, 0x7f800000, RZ, 0xfc, !PT ;  /* 0x7f80000004047812 */ /* 0x000fe200078efcff */
[----:B------:R-:W-:Y:S06]  /*0cd0*/  BRA `(.L_x_12) ;  /* 0x0000000000147947 */ /* 0x000fec0003800000 */
.L_x_6:
[----:B------:R-:W-:Y:S01]  /*0ce0*/  LOP3.LUT R4, R21, 0x80000000, R13, 0x48, !PT ;  /* 0x8000000015047812 */ /* 0x000fe200078e480d */
[----:B------:R-:W-:Y:S06]  /*0cf0*/  BRA `(.L_x_12) ;  /* 0x00000000000c7947 */ /* 0x000fec0003800000 */
.L_x_5:
[----:B------:R-:W0:Y:S01]  /*0d00*/  MUFU.RSQ R4, -QNAN ;  /* 0xffc0000000047908 */ /* 0x000e220000001400 */
[----:B------:R-:W-:Y:S05]  /*0d10*/  BRA `(.L_x_12) ;  /* 0x0000000000047947 */ /* 0x000fea0003800000 */
.L_x_4:
[----:B------:R-:W-:-:S07]  /*0d20*/  FADD.FTZ R4, R4, R5 ;  /* 0x0000000504047221 */ /* 0x000fce0000010000 */
.L_x_12:
[----:B------:R-:W-:Y:S05]  /*0d30*/  BSYNC.RECONVERGENT B1 ;  /* 0x0000000000017941 */ /* 0x000fea0003800200 */
.L_x_2:
[----:B------:R-:W-:-:S04]  /*0d40*/  IMAD.MOV.U32 R7, RZ, RZ, 0x0 ;  /* 0x00000000ff077424 */ /* 0x000fc800078e00ff */
[----:B0-----:R-:W-:Y:S05]  /*0d50*/  RET.REL.NODEC R6 `(lagrangeUpdate) ;  /* 0xfffffff006a87950 */ /* 0x001fea0003c3ffff */
.L_x_13:
[----:B------:R-:W-:-:S00]  /*0d60*/  BRA `(.L_x_13) ;  /* 0xfffffffc00fc7947 */ /* 0x000fc0000383ffff */
[----:B------:R-:W-:-:S00]  /*0d70*/  NOP ;  /* 0x0000000000007918 */ /* 0x000fc00000000000 */
        /* <DEDUP_REMOVED lines=8> */
.L_x_14:


//--------------------- .nv.shared.reserved.0     --------------------------
	.section	.nv.shared.reserved.0,"aw",@nobits
	.weak		__nv_reservedSMEM_offset_0_alias
	.size		__nv_reservedSMEM_offset_0_alias, 0, 64
	.other		__nv_reservedSMEM_offset_0_alias,@"STO_CUDA_RESERVED_SHARED STV_DEFAULT"
__nv_reservedSMEM_offset_0_alias:
	.zero		0
	.zero		64


//--------------------- .nv.constant0.lagrangeUpdate --------------------------
	.section	.nv.constant0.lagrangeUpdate,"a",@progbits
	.sectionflags	@""
	.align	4
.nv.constant0.lagrangeUpdate:
	.zero		1024


//--------------------- SYMBOLS --------------------------

	.type		.nv.reservedSmem.offset0,@object
	.size		.nv.reservedSmem.offset0,0x4
